//
// Generated by NVIDIA NVVM Compiler
//
// Compiler Build ID: CL-36424714
// Cuda compilation tools, release 13.0, V13.0.88
// Based on NVVM 20.0.0
//

.version 9.0
.target sm_100
.address_size 64

	// .globl	_Z16bFloat1622float2Pf14__nv_bfloat162

.visible .entry _Z16bFloat1622float2Pf14__nv_bfloat162(
	.param .u64 .ptr .align 1 _Z16bFloat1622float2Pf14__nv_bfloat162_param_0,
	.param .align 4 .b8 _Z16bFloat1622float2Pf14__nv_bfloat162_param_1[4]
)
{
	.reg .b16 	%rs<3>;
	.reg .b32 	%r<2>;
	.reg .b32 	%f<3>;
	.reg .b64 	%rd<3>;

	ld.param.u32 	%r1, [_Z16bFloat1622float2Pf14__nv_bfloat162_param_1];
	mov.b32 	{%rs1, %rs2}, %r1;
	ld.param.u64 	%rd1, [_Z16bFloat1622float2Pf14__nv_bfloat162_param_0];
	cvta.to.global.u64 	%rd2, %rd1;
	// begin inline asm
	{ cvt.f32.bf16 %f1, %rs1;}

	// end inline asm
	// begin inline asm
	{ cvt.f32.bf16 %f2, %rs2;}

	// end inline asm
	st.global.f32 	[%rd2], %f1;
	st.global.f32 	[%rd2+4], %f2;
	ret;

}
	// .globl	_Z14bFloat162floatPf13__nv_bfloat16
.visible .entry _Z14bFloat162floatPf13__nv_bfloat16(
	.param .u64 .ptr .align 1 _Z14bFloat162floatPf13__nv_bfloat16_param_0,
	.param .align 2 .b8 _Z14bFloat162floatPf13__nv_bfloat16_param_1[2]
)
{
	.reg .b16 	%rs<2>;
	.reg .b32 	%f<2>;
	.reg .b64 	%rd<3>;

	ld.param.u16 	%rs1, [_Z14bFloat162floatPf13__nv_bfloat16_param_1];
	ld.param.u64 	%rd1, [_Z14bFloat162floatPf13__nv_bfloat16_param_0];
	cvta.to.global.u64 	%rd2, %rd1;
	// begin inline asm
	{ cvt.f32.bf16 %f1, %rs1;}

	// end inline asm
	st.global.f32 	[%rd2], %f1;
	ret;

}
	// .globl	_Z19float22bFloat162_rnP13__nv_bfloat166float2
.visible .entry _Z19float22bFloat162_rnP13__nv_bfloat166float2(
	.param .u64 .ptr .align 1 _Z19float22bFloat162_rnP13__nv_bfloat166float2_param_0,
	.param .align 8 .b8 _Z19float22bFloat162_rnP13__nv_bfloat166float2_param_1[8]
)
{
	.reg .b16 	%rs<3>;
	.reg .b32 	%r<2>;
	.reg .b32 	%f<3>;
	.reg .b64 	%rd<3>;

	ld.param.u64 	%rd1, [_Z19float22bFloat162_rnP13__nv_bfloat166float2_param_0];
	ld.param.v2.f32 	{%f1, %f2}, [_Z19float22bFloat162_rnP13__nv_bfloat166float2_param_1];
	cvta.to.global.u64 	%rd2, %rd1;
	// begin inline asm
	{ cvt.rn.bf16x2.f32 %r1, %f2, %f1;}

	// end inline asm
	mov.b32 	{%rs1, %rs2}, %r1;
	st.global.u16 	[%rd2], %rs1;
	st.global.u16 	[%rd2+2], %rs2;
	ret;

}
	// .globl	_Z14float2bFloat16P13__nv_bfloat16f
.visible .entry _Z14float2bFloat16P13__nv_bfloat16f(
	.param .u64 .ptr .align 1 _Z14float2bFloat16P13__nv_bfloat16f_param_0,
	.param .f32 _Z14float2bFloat16P13__nv_bfloat16f_param_1
)
{
	.reg .b16 	%rs<2>;
	.reg .b32 	%f<2>;
	.reg .b64 	%rd<3>;

	ld.param.u64 	%rd1, [_Z14float2bFloat16P13__nv_bfloat16f_param_0];
	ld.param.f32 	%f1, [_Z14float2bFloat16P13__nv_bfloat16f_param_1];
	cvta.to.global.u64 	%rd2, %rd1;
	// begin inline asm
	{  cvt.rn.bf16.f32 %rs1, %f1;}

	// end inline asm
	st.global.u16 	[%rd2], %rs1;
	ret;

}


// ===== COMPILED SASS (sm_100) =====

	.target	sm_100

	.elftype	@"ET_EXEC"


//--------------------- .note.nv.tkinfo           --------------------------
	.section	.note.nv.tkinfo,"",@"SHT_NOTE"
	.sectionflags	@"SHF_NOTE_NV_TKINFO"
	.tkinfo
        /*0018*/ 	.word	0x00000002
        /*0030*/ 	.string	""
        /*0030*/ 	.string	"ptxas"
        /*0030*/ 	.string	"Cuda compilation tools, release 13.0, V13.0.88"
        /*0030*/ 	.string	"Build cuda_13.0.r13.0/compiler.36424714_0"
        /*0030*/ 	.string	"-arch sm_100 -m 64 "



//--------------------- .note.nv.cuinfo           --------------------------
	.section	.note.nv.cuinfo,"",@"SHT_NOTE"
	.sectionflags	@"SHF_NOTE_NV_CUINFO"
        /*0018*/ 	.short	0x0002
        /*001a*/ 	.short	0x0064
        /*001c*/ 	.short	0x0082
	.zero		2


//--------------------- .nv.info                  --------------------------
	.section	.nv.info,"",@"SHT_CUDA_INFO"
	.align	4


	//----- nvinfo : EIATTR_REGCOUNT
	.align		4
        /*0000*/ 	.byte	0x04, 0x2f
        /*0002*/ 	.short	(.L_1 - .L_0)
	.align		4
.L_0:
        /*0004*/ 	.word	index@(_Z16bFloat1622float2Pf14__nv_bfloat162)
        /*0008*/ 	.word	0x0000000a


	//----- nvinfo : EIATTR_FRAME_SIZE
	.align		4
.L_1:
        /*000c*/ 	.byte	0x04, 0x11
        /*000e*/ 	.short	(.L_3 - .L_2)
	.align		4
.L_2:
        /*0010*/ 	.word	index@(_Z16bFloat1622float2Pf14__nv_bfloat162)
        /*0014*/ 	.word	0x00000000


	//----- nvinfo : EIATTR_REGCOUNT
	.align		4
.L_3:
        /*0018*/ 	.byte	0x04, 0x2f
        /*001a*/ 	.short	(.L_5 - .L_4)
	.align		4
.L_4:
        /*001c*/ 	.word	index@(_Z14bFloat162floatPf13__nv_bfloat16)
        /*0020*/ 	.word	0x00000008


	//----- nvinfo : EIATTR_FRAME_SIZE
	.align		4
.L_5:
        /*0024*/ 	.byte	0x04, 0x11
        /*0026*/ 	.short	(.L_7 - .L_6)
	.align		4
.L_6:
        /*0028*/ 	.word	index@(_Z14bFloat162floatPf13__nv_bfloat16)
        /*002c*/ 	.word	0x00000000


	//----- nvinfo : EIATTR_REGCOUNT
	.align		4
.L_7:
        /*0030*/ 	.byte	0x04, 0x2f
        /*0032*/ 	.short	(.L_9 - .L_8)
	.align		4
.L_8:
        /*0034*/ 	.word	index@(_Z19float22bFloat162_rnP13__nv_bfloat166float2)
        /*0038*/ 	.word	0x00000008


	//----- nvinfo : EIATTR_FRAME_SIZE
	.align		4
.L_9:
        /*003c*/ 	.byte	0x04, 0x11
        /*003e*/ 	.short	(.L_11 - .L_10)
	.align		4
.L_10:
        /*0040*/ 	.word	index@(_Z19float22bFloat162_rnP13__nv_bfloat166float2)
        /*0044*/ 	.word	0x00000000


	//----- nvinfo : EIATTR_REGCOUNT
	.align		4
.L_11:
        /*0048*/ 	.byte	0x04, 0x2f
        /*004a*/ 	.short	(.L_13 - .L_12)
	.align		4
.L_12:
        /*004c*/ 	.word	index@(_Z14float2bFloat16P13__nv_bfloat16f)
        /*0050*/ 	.word	0x00000006


	//----- nvinfo : EIATTR_FRAME_SIZE
	.align		4
.L_13:
        /*0054*/ 	.byte	0x04, 0x11
        /*0056*/ 	.short	(.L_15 - .L_14)
	.align		4
.L_14:
        /*0058*/ 	.word	index@(_Z14float2bFloat16P13__nv_bfloat16f)
        /*005c*/ 	.word	0x00000000


	//----- nvinfo : EIATTR_MIN_STACK_SIZE
	.align		4
.L_15:
        /*0060*/ 	.byte	0x04, 0x12
        /*0062*/ 	.short	(.L_17 - .L_16)
	.align		4
.L_16:
        /*0064*/ 	.word	index@(_Z14float2bFloat16P13__nv_bfloat16f)
        /*0068*/ 	.word	0x00000000


	//----- nvinfo : EIATTR_MIN_STACK_SIZE
	.align		4
.L_17:
        /*006c*/ 	.byte	0x04, 0x12
        /*006e*/ 	.short	(.L_19 - .L_18)
	.align		4
.L_18:
        /*0070*/ 	.word	index@(_Z19float22bFloat162_rnP13__nv_bfloat166float2)
        /*0074*/ 	.word	0x00000000


	//----- nvinfo : EIATTR_MIN_STACK_SIZE
	.align		4
.L_19:
        /*0078*/ 	.byte	0x04, 0x12
        /*007a*/ 	.short	(.L_21 - .L_20)
	.align		4
.L_20:
        /*007c*/ 	.word	index@(_Z14bFloat162floatPf13__nv_bfloat16)
        /*0080*/ 	.word	0x00000000


	//----- nvinfo : EIATTR_MIN_STACK_SIZE
	.align		4
.L_21:
        /*0084*/ 	.byte	0x04, 0x12
        /*0086*/ 	.short	(.L_23 - .L_22)
	.align		4
.L_22:
        /*0088*/ 	.word	index@(_Z16bFloat1622float2Pf14__nv_bfloat162)
        /*008c*/ 	.word	0x00000000
.L_23:


//--------------------- .nv.compat                --------------------------
	.section	.nv.compat,"",@"SHT_CUDA_COMPAT_INFO"
	.align	4
        /*0000*/ 	.byte	0x02, 0x09, 0x00, 0x00, 0x02, 0x02, 0x01, 0x00, 0x02, 0x05, 0x05, 0x00, 0x03, 0x07, 0x01, 0x01
        /*0010*/ 	.byte	0x02, 0x03, 0x00, 0x00, 0x02, 0x06, 0x01, 0x00, 0x04, 0x0b, 0x08, 0x00, 0x09, 0x00, 0x00, 0x00
        /*0020*/ 	.byte	0x00, 0x00, 0x00, 0x00


//--------------------- .nv.info._Z14float2bFloat16P13__nv_bfloat16f --------------------------
	.section	.nv.info._Z14float2bFloat16P13__nv_bfloat16f,"",@"SHT_CUDA_INFO"
	.sectionflags	@""
	.align	4


	//----- nvinfo : EIATTR_CUDA_API_VERSION
	.align		4
        /*0000*/ 	.byte	0x04, 0x37
        /*0002*/ 	.short	(.L_25 - .L_24)
.L_24:
        /*0004*/ 	.word	0x00000082


	//----- nvinfo : EIATTR_KPARAM_INFO
	.align		4
.L_25:
        /*0008*/ 	.byte	0x04, 0x17
        /*000a*/ 	.short	(.L_27 - .L_26)
.L_26:
        /*000c*/ 	.word	0x00000000
        /*0010*/ 	.short	0x0001
        /*0012*/ 	.short	0x0008
        /*0014*/ 	.byte	0x00, 0xf0, 0x11, 0x00


	//----- nvinfo : EIATTR_KPARAM_INFO
	.align		4
.L_27:
        /*0018*/ 	.byte	0x04, 0x17
        /*001a*/ 	.short	(.L_29 - .L_28)
.L_28:
        /*001c*/ 	.word	0x00000000
        /*0020*/ 	.short	0x0000
        /*0022*/ 	.short	0x0000
        /*0024*/ 	.byte	0x00, 0xf5, 0x21, 0x00


	//----- nvinfo : EIATTR_SPARSE_MMA_MASK
	.align		4
.L_29:
        /*0028*/ 	.byte	0x03, 0x50
        /*002a*/ 	.short	0x0000


	//----- nvinfo : EIATTR_MAXREG_COUNT
	.align		4
        /*002c*/ 	.byte	0x03, 0x1b
        /*002e*/ 	.short	0x00ff


	//----- nvinfo : EIATTR_MERCURY_ISA_VERSION
	.align		4
        /*0030*/ 	.byte	0x03, 0x5f
        /*0032*/ 	.short	0x0101


	//----- nvinfo : EIATTR_VRC_CTA_INIT_COUNT
	.align		4
        /*0034*/ 	.byte	0x02, 0x4a
	.zero		1
	.zero		1


	//----- nvinfo : EIATTR_EXIT_INSTR_OFFSETS
	.align		4
        /*0038*/ 	.byte	0x04, 0x1c
        /*003a*/ 	.short	(.L_31 - .L_30)


	//   ....[0]....
.L_30:
        /*003c*/ 	.word	0x00000060


	//----- nvinfo : EIATTR_CBANK_PARAM_SIZE
	.align		4
.L_31:
        /*0040*/ 	.byte	0x03, 0x19
        /*0042*/ 	.short	0x000c


	//----- nvinfo : EIATTR_PARAM_CBANK
	.align		4
        /*0044*/ 	.byte	0x04, 0x0a
        /*0046*/ 	.short	(.L_33 - .L_32)
	.align		4
.L_32:
        /*0048*/ 	.word	index@(.nv.constant0._Z14float2bFloat16P13__nv_bfloat16f)
        /*004c*/ 	.short	0x0380
        /*004e*/ 	.short	0x000c


	//----- nvinfo : EIATTR_SW_WAR
	.align		4
.L_33:
        /*0050*/ 	.byte	0x04, 0x36
        /*0052*/ 	.short	(.L_35 - .L_34)
.L_34:
        /*0054*/ 	.word	0x00000008
.L_35:


//--------------------- .nv.info._Z19float22bFloat162_rnP13__nv_bfloat166float2 --------------------------
	.section	.nv.info._Z19float22bFloat162_rnP13__nv_bfloat166float2,"",@"SHT_CUDA_INFO"
	.sectionflags	@""
	.align	4


	//----- nvinfo : EIATTR_CUDA_API_VERSION
	.align		4
        /*0000*/ 	.byte	0x04, 0x37
        /*0002*/ 	.short	(.L_37 - .L_36)
.L_36:
        /*0004*/ 	.word	0x00000082


	//----- nvinfo : EIATTR_KPARAM_INFO
	.align		4
.L_37:
        /*0008*/ 	.byte	0x04, 0x17
        /*000a*/ 	.short	(.L_39 - .L_38)
.L_38:
        /*000c*/ 	.word	0x00000000
        /*0010*/ 	.short	0x0001
        /*0012*/ 	.short	0x0008
        /*0014*/ 	.byte	0x00, 0xf0, 0x21, 0x00


	//----- nvinfo : EIATTR_KPARAM_INFO
	.align		4
.L_39:
        /*0018*/ 	.byte	0x04, 0x17
        /*001a*/ 	.short	(.L_41 - .L_40)
.L_40:
        /*001c*/ 	.word	0x00000000
        /*0020*/ 	.short	0x0000
        /*0022*/ 	.short	0x0000
        /*0024*/ 	.byte	0x00, 0xf5, 0x21, 0x00


	//----- nvinfo : EIATTR_SPARSE_MMA_MASK
	.align		4
.L_41:
        /*0028*/ 	.byte	0x03, 0x50
        /*002a*/ 	.short	0x0000


	//----- nvinfo : EIATTR_MAXREG_COUNT
	.align		4
        /*002c*/ 	.byte	0x03, 0x1b
        /*002e*/ 	.short	0x00ff


	//----- nvinfo : EIATTR_MERCURY_ISA_VERSION
	.align		4
        /*0030*/ 	.byte	0x03, 0x5f
        /*0032*/ 	.short	0x0101


	//----- nvinfo : EIATTR_VRC_CTA_INIT_COUNT
	.align		4
        /*0034*/ 	.byte	0x02, 0x4a
	.zero		1
	.zero		1


	//----- nvinfo : EIATTR_EXIT_INSTR_OFFSETS
	.align		4
        /*0038*/ 	.byte	0x04, 0x1c
        /*003a*/ 	.short	(.L_43 - .L_42)


	//   ....[0]....
.L_42:
        /*003c*/ 	.word	0x00000080


	//----- nvinfo : EIATTR_CBANK_PARAM_SIZE
	.align		4
.L_43:
        /*0040*/ 	.byte	0x03, 0x19
        /*0042*/ 	.short	0x0010


	//----- nvinfo : EIATTR_PARAM_CBANK
	.align		4
        /*0044*/ 	.byte	0x04, 0x0a
        /*0046*/ 	.short	(.L_45 - .L_44)
	.align		4
.L_44:
        /*0048*/ 	.word	index@(.nv.constant0._Z19float22bFloat162_rnP13__nv_bfloat166float2)
        /*004c*/ 	.short	0x0380
        /*004e*/ 	.short	0x0010


	//----- nvinfo : EIATTR_SW_WAR
	.align		4
.L_45:
        /*0050*/ 	.byte	0x04, 0x36
        /*0052*/ 	.short	(.L_47 - .L_46)
.L_46:
        /*0054*/ 	.word	0x00000008
.L_47:


//--------------------- .nv.info._Z14bFloat162floatPf13__nv_bfloat16 --------------------------
	.section	.nv.info._Z14bFloat162floatPf13__nv_bfloat16,"",@"SHT_CUDA_INFO"
	.sectionflags	@""
	.align	4


	//----- nvinfo : EIATTR_CUDA_API_VERSION
	.align		4
        /*0000*/ 	.byte	0x04, 0x37
        /*0002*/ 	.short	(.L_49 - .L_48)
.L_48:
        /*0004*/ 	.word	0x00000082


	//----- nvinfo : EIATTR_KPARAM_INFO
	.align		4
.L_49:
        /*0008*/ 	.byte	0x04, 0x17
        /*000a*/ 	.short	(.L_51 - .L_50)
.L_50:
        /*000c*/ 	.word	0x00000000
        /*0010*/ 	.short	0x0001
        /*0012*/ 	.short	0x0008
        /*0014*/ 	.byte	0x00, 0xf0, 0x09, 0x00


	//----- nvinfo : EIATTR_KPARAM_INFO
	.align		4
.L_51:
        /*0018*/ 	.byte	0x04, 0x17
        /*001a*/ 	.short	(.L_53 - .L_52)
.L_52:
        /*001c*/ 	.word	0x00000000
        /*0020*/ 	.short	0x0000
        /*0022*/ 	.short	0x0000
        /*0024*/ 	.byte	0x00, 0xf5, 0x21, 0x00


	//----- nvinfo : EIATTR_SPARSE_MMA_MASK
	.align		4
.L_53:
        /*0028*/ 	.byte	0x03, 0x50
        /*002a*/ 	.short	0x0000


	//----- nvinfo : EIATTR_MAXREG_COUNT
	.align		4
        /*002c*/ 	.byte	0x03, 0x1b
        /*002e*/ 	.short	0x00ff


	//----- nvinfo : EIATTR_MERCURY_ISA_VERSION
	.align		4
        /*0030*/ 	.byte	0x03, 0x5f
        /*0032*/ 	.short	0x0101


	//----- nvinfo : EIATTR_VRC_CTA_INIT_COUNT
	.align		4
        /*0034*/ 	.byte	0x02, 0x4a
	.zero		1
	.zero		1


	//----- nvinfo : EIATTR_EXIT_INSTR_OFFSETS
	.align		4
        /*0038*/ 	.byte	0x04, 0x1c
        /*003a*/ 	.short	(.L_55 - .L_54)


	//   ....[0]....
.L_54:
        /*003c*/ 	.word	0x00000060


	//----- nvinfo : EIATTR_CBANK_PARAM_SIZE
	.align		4
.L_55:
        /*0040*/ 	.byte	0x03, 0x19
        /*0042*/ 	.short	0x000a


	//----- nvinfo : EIATTR_PARAM_CBANK
	.align		4
        /*0044*/ 	.byte	0x04, 0x0a
        /*0046*/ 	.short	(.L_57 - .L_56)
	.align		4
.L_56:
        /*0048*/ 	.word	index@(.nv.constant0._Z14bFloat162floatPf13__nv_bfloat16)
        /*004c*/ 	.short	0x0380
        /*004e*/ 	.short	0x000a


	//----- nvinfo : EIATTR_SW_WAR
	.align		4
.L_57:
        /*0050*/ 	.byte	0x04, 0x36
        /*0052*/ 	.short	(.L_59 - .L_58)
.L_58:
        /*0054*/ 	.word	0x00000008
.L_59:


//--------------------- .nv.info._Z16bFloat1622float2Pf14__nv_bfloat162 --------------------------
	.section	.nv.info._Z16bFloat1622float2Pf14__nv_bfloat162,"",@"SHT_CUDA_INFO"
	.sectionflags	@""
	.align	4


	//----- nvinfo : EIATTR_CUDA_API_VERSION
	.align		4
        /*0000*/ 	.byte	0x04, 0x37
        /*0002*/ 	.short	(.L_61 - .L_60)
.L_60:
        /*0004*/ 	.word	0x00000082


	//----- nvinfo : EIATTR_KPARAM_INFO
	.align		4
.L_61:
        /*0008*/ 	.byte	0x04, 0x17
        /*000a*/ 	.short	(.L_63 - .L_62)
.L_62:
        /*000c*/ 	.word	0x00000000
        /*0010*/ 	.short	0x0001
        /*0012*/ 	.short	0x0008
        /*0014*/ 	.byte	0x00, 0xf0, 0x11, 0x00


	//----- nvinfo : EIATTR_KPARAM_INFO
	.align		4
.L_63:
        /*0018*/ 	.byte	0x04, 0x17
        /*001a*/ 	.short	(.L_65 - .L_64)
.L_64:
        /*001c*/ 	.word	0x00000000
        /*0020*/ 	.short	0x0000
        /*0022*/ 	.short	0x0000
        /*0024*/ 	.byte	0x00, 0xf5, 0x21, 0x00


	//----- nvinfo : EIATTR_SPARSE_MMA_MASK
	.align		4
.L_65:
        /*0028*/ 	.byte	0x03, 0x50
        /*002a*/ 	.short	0x0000


	//----- nvinfo : EIATTR_MAXREG_COUNT
	.align		4
        /*002c*/ 	.byte	0x03, 0x1b
        /*002e*/ 	.short	0x00ff


	//----- nvinfo : EIATTR_MERCURY_ISA_VERSION
	.align		4
        /*0030*/ 	.byte	0x03, 0x5f
        /*0032*/ 	.short	0x0101


	//----- nvinfo : EIATTR_VRC_CTA_INIT_COUNT
	.align		4
        /*0034*/ 	.byte	0x02, 0x4a
	.zero		1
	.zero		1


	//----- nvinfo : EIATTR_EXIT_INSTR_OFFSETS
	.align		4
        /*0038*/ 	.byte	0x04, 0x1c
        /*003a*/ 	.short	(.L_67 - .L_66)


	//   ....[0]....
.L_66:
        /*003c*/ 	.word	0x00000090


	//----- nvinfo : EIATTR_CBANK_PARAM_SIZE
	.align		4
.L_67:
        /*0040*/ 	.byte	0x03, 0x19
        /*0042*/ 	.short	0x000c


	//----- nvinfo : EIATTR_PARAM_CBANK
	.align		4
        /*0044*/ 	.byte	0x04, 0x0a
        /*0046*/ 	.short	(.L_69 - .L_68)
	.align		4
.L_68:
        /*0048*/ 	.word	index@(.nv.constant0._Z16bFloat1622float2Pf14__nv_bfloat162)
        /*004c*/ 	.short	0x0380
        /*004e*/ 	.short	0x000c


	//----- nvinfo : EIATTR_SW_WAR
	.align		4
.L_69:
        /*0050*/ 	.byte	0x04, 0x36
        /*0052*/ 	.short	(.L_71 - .L_70)
.L_70:
        /*0054*/ 	.word	0x00000008
.L_71:


//--------------------- .nv.callgraph             --------------------------
	.section	.nv.callgraph,"",@"SHT_CUDA_CALLGRAPH"
	.align	4
	.sectionentsize	8
	.align		4
        /*0000*/ 	.word	0x00000000
	.align		4
        /*0004*/ 	.word	0xffffffff
	.align		4
        /*0008*/ 	.word	0x00000000
	.align		4
        /*000c*/ 	.word	0xfffffffe
	.align		4
        /*0010*/ 	.word	0x00000000
	.align		4
        /*0014*/ 	.word	0xfffffffd
	.align		4
        /*0018*/ 	.word	0x00000000
	.align		4
        /*001c*/ 	.word	0xfffffffc


//--------------------- .text._Z14float2bFloat16P13__nv_bfloat16f --------------------------
	.section	.text._Z14float2bFloat16P13__nv_bfloat16f,"ax",@progbits
	.align	128
        .global         _Z14float2bFloat16P13__nv_bfloat16f
        .type           _Z14float2bFloat16P13__nv_bfloat16f,@function
        .size           _Z14float2bFloat16P13__nv_bfloat16f,(.L_x_4 - _Z14float2bFloat16P13__nv_bfloat16f)
        .other          _Z14float2bFloat16P13__nv_bfloat16f,@"STO_CUDA_ENTRY STV_DEFAULT"
_Z14float2bFloat16P13__nv_bfloat16f:
.text._Z14float2bFloat16P13__nv_bfloat16f:
[----:B------:R-:W-:Y:S08]  /*0000*/  LDC R1, c[0x0][0x37c] ;  /* 0x0000df00ff017b82 */ /* 0x000ff00000000800 */
[----:B------:R-:W0:Y:S01]  /*0010*/  LDC.64 R2, c[0x0][0x380] ;  /* 0x0000e000ff027b82 */ /* 0x000e220000000a00 */
[----:B------:R-:W1:Y:S01]  /*0020*/  LDCU UR6, c[0x0][0x388] ;  /* 0x00007100ff0677ac */ /* 0x000e620008000800 */
[----:B------:R-:W0:Y:S01]  /*0030*/  LDCU.64 UR4, c[0x0][0x358] ;  /* 0x00006b00ff0477ac */ /* 0x000e220008000a00 */
[----:B-1----:R-:W-:-:S05]  /*0040*/  F2FP.BF16.F32.PACK_AB R0, RZ, UR6 ;  /* 0x00000006ff007c3e */ /* 0x002fca00080010ff */
[----:B0-----:R-:W-:Y:S01]  /*0050*/  STG.E.U16 desc[UR4][R2.64], R0 ;  /* 0x0000000002007986 */ /* 0x001fe2000c101504 */
[----:B------:R-:W-:Y:S05]  /*0060*/  EXIT ;  /* 0x000000000000794d */ /* 0x000fea0003800000 */
.L_x_0:
[----:B------:R-:W-:-:S00]  /*0070*/  BRA `(.L_x_0) ;  /* 0xfffffffc00fc7947 */ /* 0x000fc0000383ffff */
[----:B------:R-:W-:-:S00]  /*0080*/  NOP ;  /* 0x0000000000007918 */ /* 0x000fc00000000000 */
[----:B------:R-:W-:-:S00]  /*0090*/  NOP ;  /* 0x0000000000007918 */ /* 0x000fc00000000000 */
[----:B------:R-:W-:-:S00]  /*00a0*/  NOP ;  /* 0x0000000000007918 */ /* 0x000fc00000000000 */
[----:B------:R-:W-:-:S00]  /*00b0*/  NOP ;  /* 0x0000000000007918 */ /* 0x000fc00000000000 */
[----:B------:R-:W-:-:S00]  /*00c0*/  NOP ;  /* 0x0000000000007918 */ /* 0x000fc00000000000 */
[----:B------:R-:W-:-:S00]  /*00d0*/  NOP ;  /* 0x0000000000007918 */ /* 0x000fc00000000000 */
[----:B------:R-:W-:-:S00]  /*00e0*/  NOP ;  /* 0x0000000000007918 */ /* 0x000fc00000000000 */
[----:B------:R-:W-:-:S00]  /*00f0*/  NOP ;  /* 0x0000000000007918 */ /* 0x000fc00000000000 */
.L_x_4:


//--------------------- .text._Z19float22bFloat162_rnP13__nv_bfloat166float2 --------------------------
	.section	.text._Z19float22bFloat162_rnP13__nv_bfloat166float2,"ax",@progbits
	.align	128
        .global         _Z19float22bFloat162_rnP13__nv_bfloat166float2
        .type           _Z19float22bFloat162_rnP13__nv_bfloat166float2,@function
        .size           _Z19float22bFloat162_rnP13__nv_bfloat166float2,(.L_x_5 - _Z19float22bFloat162_rnP13__nv_bfloat166float2)
        .other          _Z19float22bFloat162_rnP13__nv_bfloat166float2,@"STO_CUDA_ENTRY STV_DEFAULT"
_Z19float22bFloat162_rnP13__nv_bfloat166float2:
.text._Z19float22bFloat162_rnP13__nv_bfloat166float2:
[----:B------:R-:W-:Y:S08]  /*0000*/  LDC R1, c[0x0][0x37c] ;  /* 0x0000df00ff017b82 */ /* 0x000ff00000000800 */
[----:B------:R-:W0:Y:S01]  /*0010*/  LDC.64 R4, c[0x0][0x388] ;  /* 0x0000e200ff047b82 */ /* 0x000e220000000a00 */
[----:B------:R-:W1:Y:S07]  /*0020*/  LDCU.64 UR4, c[0x0][0x358] ;  /* 0x00006b00ff0477ac */ /* 0x000e6e0008000a00 */
[----:B------:R-:W1:Y:S01]  /*0030*/  LDC.64 R2, c[0x0][0x380] ;  /* 0x0000e000ff027b82 */ /* 0x000e620000000a00 */
[----:B0-----:R-:W-:-:S04]  /*0040*/  F2FP.BF16.F32.PACK_AB R0, R5, R4 ;  /* 0x000000040500723e */ /* 0x001fc800000010ff */
[----:B------:R-:W-:Y:S01]  /*0050*/  PRMT R4, R0, 0x7632, R4 ;  /* 0x0000763200047816 */ /* 0x000fe20000000004 */
[----:B-1----:R-:W-:Y:S04]  /*0060*/  STG.E.U16 desc[UR4][R2.64], R0 ;  /* 0x0000000002007986 */ /* 0x002fe8000c101504 */
[----:B------:R-:W-:Y:S01]  /*0070*/  STG.E.U16 desc[UR4][R2.64+0x2], R4 ;  /* 0x0000020402007986 */ /* 0x000fe2000c101504 */
[----:B------:R-:W-:Y:S05]  /*0080*/  EXIT ;  /* 0x000000000000794d */ /* 0x000fea0003800000 */
.L_x_1:
        /* <DEDUP_REMOVED lines=15> */
.L_x_5:


//--------------------- .text._Z14bFloat162floatPf13__nv_bfloat16 --------------------------
	.section	.text._Z14bFloat162floatPf13__nv_bfloat16,"ax",@progbits
	.align	128
        .global         _Z14bFloat162floatPf13__nv_bfloat16
        .type           _Z14bFloat162floatPf13__nv_bfloat16,@function
        .size           _Z14bFloat162floatPf13__nv_bfloat16,(.L_x_6 - _Z14bFloat162floatPf13__nv_bfloat16)
        .other          _Z14bFloat162floatPf13__nv_bfloat16,@"STO_CUDA_ENTRY STV_DEFAULT"
_Z14bFloat162floatPf13__nv_bfloat16:
.text._Z14bFloat162floatPf13__nv_bfloat16:
[----:B------:R-:W-:Y:S08]  /*0000*/  LDC R1, c[0x0][0x37c] ;  /* 0x0000df00ff017b82 */ /* 0x000ff00000000800 */
[----:B------:R-:W0:Y:S01]  /*0010*/  LDC.U16 R0, c[0x0][0x388] ;  /* 0x0000e200ff007b82 */ /* 0x000e220000000400 */
[----:B------:R-:W1:Y:S07]  /*0020*/  LDCU.64 UR4, c[0x0][0x358] ;  /* 0x00006b00ff0477ac */ /* 0x000e6e0008000a00 */
[----:B------:R-:W1:Y:S01]  /*0030*/  LDC.64 R2, c[0x0][0x380] ;  /* 0x0000e000ff027b82 */ /* 0x000e620000000a00 */
[----:B0-----:R-:W-:-:S05]  /*0040*/  SHF.L.U32 R5, R0, 0x10, RZ ;  /* 0x0000001000057819 */ /* 0x001fca00000006ff */
[----:B-1----:R-:W-:Y:S01]  /*0050*/  STG.E desc[UR4][R2.64], R5 ;  /* 0x0000000502007986 */ /* 0x002fe2000c101904 */
[----:B------:R-:W-:Y:S05]  /*0060*/  EXIT ;  /* 0x000000000000794d */ /* 0x000fea0003800000 */
.L_x_2:
        /* <DEDUP_REMOVED lines=9> */
.L_x_6:


//--------------------- .text._Z16bFloat1622float2Pf14__nv_bfloat162 --------------------------
	.section	.text._Z16bFloat1622float2Pf14__nv_bfloat162,"ax",@progbits
	.align	128
        .global         _Z16bFloat1622float2Pf14__nv_bfloat162
        .type           _Z16bFloat1622float2Pf14__nv_bfloat162,@function
        .size           _Z16bFloat1622float2Pf14__nv_bfloat162,(.L_x_7 - _Z16bFloat1622float2Pf14__nv_bfloat162)
        .other          _Z16bFloat1622float2Pf14__nv_bfloat162,@"STO_CUDA_ENTRY STV_DEFAULT"
_Z16bFloat1622float2Pf14__nv_bfloat162:
.text._Z16bFloat1622float2Pf14__nv_bfloat162:
[----:B------:R-:W-:Y:S08]  /*0000*/  LDC R1, c[0x0][0x37c] ;  /* 0x0000df00ff017b82 */ /* 0x000ff00000000800 */
[----:B------:R-:W0:Y:S01]  /*0010*/  LDC.U16 R0, c[0x0][0x388] ;  /* 0x0000e200ff007b82 */ /* 0x000e220000000400 */
[----:B------:R-:W1:Y:S07]  /*0020*/  LDCU.64 UR4, c[0x0][0x358] ;  /* 0x00006b00ff0477ac */ /* 0x000e6e0008000a00 */
[----:B------:R-:W2:Y:S08]  /*0030*/  LDC.U16 R4, c[0x0][0x38a] ;  /* 0x0000e280ff047b82 */ /* 0x000eb00000000400 */
[----:B------:R-:W1:Y:S01]  /*0040*/  LDC.64 R2, c[0x0][0x380] ;  /* 0x0000e000ff027b82 */ /* 0x000e620000000a00 */
[----:B0-----:R-:W-:-:S02]  /*0050*/  SHF.L.U32 R5, R0, 0x10, RZ ;  /* 0x0000001000057819 */ /* 0x001fc400000006ff */
[----:B--2---:R-:W-:-:S03]  /*0060*/  SHF.L.U32 R7, R4, 0x10, RZ ;  /* 0x0000001004077819 */ /* 0x004fc600000006ff */
[----:B-1----:R-:W-:Y:S04]  /*0070*/  STG.E desc[UR4][R2.64], R5 ;  /* 0x0000000502007986 */ /* 0x002fe8000c101904 */
[----:B------:R-:W-:Y:S01]  /*0080*/  STG.E desc[UR4][R2.64+0x4], R7 ;  /* 0x0000040702007986 */ /* 0x000fe2000c101904 */
[----:B------:R-:W-:Y:S05]  /*0090*/  EXIT ;  /* 0x000000000000794d */ /* 0x000fea0003800000 */
.L_x_3:
        /* <DEDUP_REMOVED lines=14> */
.L_x_7:


//--------------------- .nv.shared.reserved.0     --------------------------
	.section	.nv.shared.reserved.0,"aw",@nobits
	.weak		__nv_reservedSMEM_offset_0_alias
	.size		__nv_reservedSMEM_offset_0_alias, 0, 64
	.other		__nv_reservedSMEM_offset_0_alias,@"STO_CUDA_RESERVED_SHARED STV_DEFAULT"
__nv_reservedSMEM_offset_0_alias:
	.zero		0
	.zero		64


//--------------------- .nv.constant0._Z14float2bFloat16P13__nv_bfloat16f --------------------------
	.section	.nv.constant0._Z14float2bFloat16P13__nv_bfloat16f,"a",@progbits
	.sectionflags	@""
	.align	4
.nv.constant0._Z14float2bFloat16P13__nv_bfloat16f:
	.zero		908


//--------------------- .nv.constant0._Z19float22bFloat162_rnP13__nv_bfloat166float2 --------------------------
	.section	.nv.constant0._Z19float22bFloat162_rnP13__nv_bfloat166float2,"a",@progbits
	.sectionflags	@""
	.align	4
.nv.constant0._Z19float22bFloat162_rnP13__nv_bfloat166float2:
	.zero		912


//--------------------- .nv.constant0._Z14bFloat162floatPf13__nv_bfloat16 --------------------------
	.section	.nv.constant0._Z14bFloat162floatPf13__nv_bfloat16,"a",@progbits
	.sectionflags	@""
	.align	4
.nv.constant0._Z14bFloat162floatPf13__nv_bfloat16:
	.zero		906


//--------------------- .nv.constant0._Z16bFloat1622float2Pf14__nv_bfloat162 --------------------------
	.section	.nv.constant0._Z16bFloat1622float2Pf14__nv_bfloat162,"a",@progbits
	.sectionflags	@""
	.align	4
.nv.constant0._Z16bFloat1622float2Pf14__nv_bfloat162:
	.zero		908


//--------------------- SYMBOLS --------------------------

	.type		.nv.reservedSmem.offset0,@object
	.size		.nv.reservedSmem.offset0,0x4
